//
// Generated by NVIDIA NVVM Compiler
//
// Compiler Build ID: CL-36424714
// Cuda compilation tools, release 13.0, V13.0.88
// Based on NVVM 20.0.0
//

.version 9.0
.target sm_100
.address_size 64

	// .globl	_Z27trans_pqst_psqt_copy_kerneliPdS_

.visible .entry _Z27trans_pqst_psqt_copy_kerneliPdS_(
	.param .u32 _Z27trans_pqst_psqt_copy_kerneliPdS__param_0,
	.param .u64 .ptr .align 1 _Z27trans_pqst_psqt_copy_kerneliPdS__param_1,
	.param .u64 .ptr .align 1 _Z27trans_pqst_psqt_copy_kerneliPdS__param_2
)
{
	.reg .pred 	%p<16>;
	.reg .b32 	%r<72>;
	.reg .b64 	%rd<83>;
	.reg .b64 	%fd<32>;

	ld.param.u32 	%r30, [_Z27trans_pqst_psqt_copy_kerneliPdS__param_0];
	ld.param.u64 	%rd9, [_Z27trans_pqst_psqt_copy_kerneliPdS__param_1];
	ld.param.u64 	%rd10, [_Z27trans_pqst_psqt_copy_kerneliPdS__param_2];
	cvta.to.global.u64 	%rd1, %rd10;
	cvta.to.global.u64 	%rd2, %rd9;
	mov.u32 	%r31, %ctaid.x;
	mov.u32 	%r32, %ntid.x;
	mov.u32 	%r33, %tid.x;
	mad.lo.s32 	%r63, %r31, %r32, %r33;
	mul.lo.s32 	%r2, %r30, %r30;
	setp.ge.s32 	%p1, %r63, %r30;
	@%p1 bra 	$L__BB0_5;
	setp.lt.s32 	%p2, %r30, 1;
	@%p2 bra 	$L__BB0_5;
	add.s32 	%r3, %r30, -1;
	and.b32  	%r4, %r30, 15;
	and.b32  	%r5, %r30, 7;
	and.b32  	%r6, %r30, 2147483632;
	and.b32  	%r7, %r30, 3;
	neg.s32 	%r8, %r6;
	shl.b32 	%r9, %r30, 4;
	mul.wide.u32 	%rd5, %r2, 8;
	mul.wide.u32 	%rd7, %r30, 8;
$L__BB0_3:
	mov.u32 	%r34, %ctaid.y;
	mov.u32 	%r35, %ntid.y;
	mov.u32 	%r36, %tid.y;
	mad.lo.s32 	%r64, %r34, %r35, %r36;
	setp.ge.s32 	%p3, %r64, %r30;
	@%p3 bra 	$L__BB0_4;
	bra.uni 	$L__BB0_6;
$L__BB0_4:
	mov.u32 	%r61, %ntid.x;
	mov.u32 	%r62, %nctaid.x;
	mad.lo.s32 	%r63, %r61, %r62, %r63;
	setp.lt.s32 	%p15, %r63, %r30;
	@%p15 bra 	$L__BB0_3;
$L__BB0_5:
	ret;
$L__BB0_6:
	mov.b32 	%r65, 0;
$L__BB0_7:
	setp.lt.u32 	%p4, %r3, 15;
	mul.lo.s32 	%r39, %r2, %r30;
	mad.lo.s32 	%r40, %r39, %r64, %r63;
	mad.lo.s32 	%r66, %r65, %r2, %r40;
	mad.lo.s32 	%r16, %r65, %r30, %r40;
	mov.b32 	%r70, 0;
	@%p4 bra 	$L__BB0_10;
	mov.u32 	%r67, %r16;
	mov.u32 	%r68, %r8;
$L__BB0_9:
	.pragma "nounroll";
	mul.wide.s32 	%rd11, %r67, 8;
	add.s64 	%rd12, %rd2, %rd11;
	ld.global.f64 	%fd1, [%rd12];
	mul.wide.s32 	%rd13, %r66, 8;
	add.s64 	%rd14, %rd1, %rd13;
	st.global.f64 	[%rd14], %fd1;
	mul.wide.u32 	%rd15, %r2, 8;
	add.s64 	%rd16, %rd12, %rd15;
	ld.global.f64 	%fd2, [%rd16];
	mul.wide.u32 	%rd17, %r30, 8;
	add.s64 	%rd18, %rd14, %rd17;
	st.global.f64 	[%rd18], %fd2;
	add.s64 	%rd19, %rd16, %rd15;
	ld.global.f64 	%fd3, [%rd19];
	add.s64 	%rd20, %rd18, %rd17;
	st.global.f64 	[%rd20], %fd3;
	add.s64 	%rd21, %rd19, %rd15;
	ld.global.f64 	%fd4, [%rd21];
	add.s64 	%rd22, %rd20, %rd17;
	st.global.f64 	[%rd22], %fd4;
	add.s64 	%rd23, %rd21, %rd15;
	ld.global.f64 	%fd5, [%rd23];
	add.s64 	%rd24, %rd22, %rd17;
	st.global.f64 	[%rd24], %fd5;
	add.s64 	%rd25, %rd23, %rd15;
	ld.global.f64 	%fd6, [%rd25];
	add.s64 	%rd26, %rd24, %rd17;
	st.global.f64 	[%rd26], %fd6;
	add.s64 	%rd27, %rd25, %rd15;
	ld.global.f64 	%fd7, [%rd27];
	add.s64 	%rd28, %rd26, %rd17;
	st.global.f64 	[%rd28], %fd7;
	add.s64 	%rd29, %rd27, %rd15;
	ld.global.f64 	%fd8, [%rd29];
	add.s64 	%rd30, %rd28, %rd17;
	st.global.f64 	[%rd30], %fd8;
	add.s64 	%rd31, %rd29, %rd15;
	ld.global.f64 	%fd9, [%rd31];
	add.s64 	%rd32, %rd30, %rd17;
	st.global.f64 	[%rd32], %fd9;
	add.s64 	%rd33, %rd31, %rd15;
	ld.global.f64 	%fd10, [%rd33];
	add.s64 	%rd34, %rd32, %rd17;
	st.global.f64 	[%rd34], %fd10;
	add.s64 	%rd35, %rd33, %rd15;
	ld.global.f64 	%fd11, [%rd35];
	add.s64 	%rd36, %rd34, %rd17;
	st.global.f64 	[%rd36], %fd11;
	add.s64 	%rd37, %rd35, %rd15;
	ld.global.f64 	%fd12, [%rd37];
	add.s64 	%rd38, %rd36, %rd17;
	st.global.f64 	[%rd38], %fd12;
	add.s64 	%rd39, %rd37, %rd15;
	ld.global.f64 	%fd13, [%rd39];
	add.s64 	%rd40, %rd38, %rd17;
	st.global.f64 	[%rd40], %fd13;
	add.s64 	%rd41, %rd39, %rd15;
	ld.global.f64 	%fd14, [%rd41];
	add.s64 	%rd42, %rd40, %rd17;
	st.global.f64 	[%rd42], %fd14;
	add.s64 	%rd43, %rd41, %rd15;
	ld.global.f64 	%fd15, [%rd43];
	add.s64 	%rd44, %rd42, %rd17;
	st.global.f64 	[%rd44], %fd15;
	add.s64 	%rd45, %rd43, %rd15;
	ld.global.f64 	%fd16, [%rd45];
	add.s64 	%rd46, %rd44, %rd17;
	st.global.f64 	[%rd46], %fd16;
	add.s32 	%r68, %r68, 16;
	shl.b32 	%r41, %r2, 4;
	add.s32 	%r67, %r67, %r41;
	add.s32 	%r66, %r66, %r9;
	setp.ne.s32 	%p5, %r68, 0;
	mov.u32 	%r70, %r6;
	@%p5 bra 	$L__BB0_9;
$L__BB0_10:
	setp.eq.s32 	%p6, %r4, 0;
	@%p6 bra 	$L__BB0_20;
	add.s32 	%r42, %r4, -1;
	setp.lt.u32 	%p7, %r42, 7;
	@%p7 bra 	$L__BB0_13;
	mul.lo.s32 	%r43, %r2, %r30;
	mad.lo.s32 	%r44, %r43, %r64, %r63;
	mad.lo.s32 	%r45, %r65, %r2, %r44;
	mad.lo.s32 	%r46, %r70, %r30, %r45;
	mad.lo.s32 	%r47, %r70, %r2, %r16;
	mul.wide.s32 	%rd47, %r47, 8;
	add.s64 	%rd48, %rd2, %rd47;
	ld.global.f64 	%fd17, [%rd48];
	mul.wide.s32 	%rd49, %r46, 8;
	add.s64 	%rd50, %rd1, %rd49;
	st.global.f64 	[%rd50], %fd17;
	mul.wide.u32 	%rd51, %r2, 8;
	add.s64 	%rd52, %rd48, %rd51;
	ld.global.f64 	%fd18, [%rd52];
	mul.wide.u32 	%rd53, %r30, 8;
	add.s64 	%rd54, %rd50, %rd53;
	st.global.f64 	[%rd54], %fd18;
	add.s64 	%rd55, %rd52, %rd51;
	ld.global.f64 	%fd19, [%rd55];
	add.s64 	%rd56, %rd54, %rd53;
	st.global.f64 	[%rd56], %fd19;
	add.s64 	%rd57, %rd55, %rd51;
	ld.global.f64 	%fd20, [%rd57];
	add.s64 	%rd58, %rd56, %rd53;
	st.global.f64 	[%rd58], %fd20;
	add.s64 	%rd59, %rd57, %rd51;
	ld.global.f64 	%fd21, [%rd59];
	add.s64 	%rd60, %rd58, %rd53;
	st.global.f64 	[%rd60], %fd21;
	add.s64 	%rd61, %rd59, %rd51;
	ld.global.f64 	%fd22, [%rd61];
	add.s64 	%rd62, %rd60, %rd53;
	st.global.f64 	[%rd62], %fd22;
	add.s64 	%rd63, %rd61, %rd51;
	ld.global.f64 	%fd23, [%rd63];
	add.s64 	%rd64, %rd62, %rd53;
	st.global.f64 	[%rd64], %fd23;
	add.s64 	%rd65, %rd63, %rd51;
	ld.global.f64 	%fd24, [%rd65];
	add.s64 	%rd66, %rd64, %rd53;
	st.global.f64 	[%rd66], %fd24;
	add.s32 	%r70, %r70, 8;
$L__BB0_13:
	setp.eq.s32 	%p8, %r5, 0;
	@%p8 bra 	$L__BB0_20;
	add.s32 	%r48, %r5, -1;
	setp.lt.u32 	%p9, %r48, 3;
	@%p9 bra 	$L__BB0_16;
	mul.lo.s32 	%r49, %r2, %r30;
	mad.lo.s32 	%r50, %r49, %r64, %r63;
	mad.lo.s32 	%r51, %r65, %r2, %r50;
	mad.lo.s32 	%r52, %r70, %r30, %r51;
	mad.lo.s32 	%r53, %r70, %r2, %r16;
	mul.wide.s32 	%rd67, %r53, 8;
	add.s64 	%rd68, %rd2, %rd67;
	ld.global.f64 	%fd25, [%rd68];
	mul.wide.s32 	%rd69, %r52, 8;
	add.s64 	%rd70, %rd1, %rd69;
	st.global.f64 	[%rd70], %fd25;
	mul.wide.u32 	%rd71, %r2, 8;
	add.s64 	%rd72, %rd68, %rd71;
	ld.global.f64 	%fd26, [%rd72];
	mul.wide.u32 	%rd73, %r30, 8;
	add.s64 	%rd74, %rd70, %rd73;
	st.global.f64 	[%rd74], %fd26;
	add.s64 	%rd75, %rd72, %rd71;
	ld.global.f64 	%fd27, [%rd75];
	add.s64 	%rd76, %rd74, %rd73;
	st.global.f64 	[%rd76], %fd27;
	add.s64 	%rd77, %rd75, %rd71;
	ld.global.f64 	%fd28, [%rd77];
	add.s64 	%rd78, %rd76, %rd73;
	st.global.f64 	[%rd78], %fd28;
	add.s32 	%r70, %r70, 4;
$L__BB0_16:
	setp.eq.s32 	%p10, %r7, 0;
	@%p10 bra 	$L__BB0_20;
	setp.eq.s32 	%p11, %r7, 1;
	mul.lo.s32 	%r54, %r2, %r30;
	mad.lo.s32 	%r55, %r54, %r64, %r63;
	mad.lo.s32 	%r56, %r65, %r2, %r55;
	mad.lo.s32 	%r57, %r70, %r30, %r56;
	mad.lo.s32 	%r58, %r70, %r2, %r16;
	mul.wide.s32 	%rd79, %r58, 8;
	add.s64 	%rd3, %rd2, %rd79;
	ld.global.f64 	%fd29, [%rd3];
	mul.wide.s32 	%rd80, %r57, 8;
	add.s64 	%rd4, %rd1, %rd80;
	st.global.f64 	[%rd4], %fd29;
	@%p11 bra 	$L__BB0_20;
	setp.eq.s32 	%p12, %r7, 2;
	add.s64 	%rd6, %rd3, %rd5;
	ld.global.f64 	%fd30, [%rd6];
	add.s64 	%rd8, %rd4, %rd7;
	st.global.f64 	[%rd8], %fd30;
	@%p12 bra 	$L__BB0_20;
	add.s64 	%rd81, %rd6, %rd5;
	ld.global.f64 	%fd31, [%rd81];
	add.s64 	%rd82, %rd8, %rd7;
	st.global.f64 	[%rd82], %fd31;
$L__BB0_20:
	add.s32 	%r65, %r65, 1;
	setp.ne.s32 	%p13, %r65, %r30;
	@%p13 bra 	$L__BB0_7;
	mov.u32 	%r59, %ntid.y;
	mov.u32 	%r60, %nctaid.y;
	mad.lo.s32 	%r64, %r59, %r60, %r64;
	setp.lt.s32 	%p14, %r64, %r30;
	@%p14 bra 	$L__BB0_6;
	bra.uni 	$L__BB0_4;

}


// ===== COMPILED SASS (sm_100) =====

	.target	sm_100

	.elftype	@"ET_EXEC"


//--------------------- .note.nv.tkinfo           --------------------------
	.section	.note.nv.tkinfo,"",@"SHT_NOTE"
	.sectionflags	@"SHF_NOTE_NV_TKINFO"
	.tkinfo
        /*0018*/ 	.word	0x00000002
        /*0030*/ 	.string	""
        /*0030*/ 	.string	"ptxas"
        /*0030*/ 	.string	"Cuda compilation tools, release 13.0, V13.0.88"
        /*0030*/ 	.string	"Build cuda_13.0.r13.0/compiler.36424714_0"
        /*0030*/ 	.string	"-arch sm_100 -m 64 "



//--------------------- .note.nv.cuinfo           --------------------------
	.section	.note.nv.cuinfo,"",@"SHT_NOTE"
	.sectionflags	@"SHF_NOTE_NV_CUINFO"
        /*0018*/ 	.short	0x0002
        /*001a*/ 	.short	0x0064
        /*001c*/ 	.short	0x0082
	.zero		2


//--------------------- .nv.info                  --------------------------
	.section	.nv.info,"",@"SHT_CUDA_INFO"
	.align	4


	//----- nvinfo : EIATTR_REGCOUNT
	.align		4
        /*0000*/ 	.byte	0x04, 0x2f
        /*0002*/ 	.short	(.L_1 - .L_0)
	.align		4
.L_0:
        /*0004*/ 	.word	index@(_Z27trans_pqst_psqt_copy_kerneliPdS_)
        /*0008*/ 	.word	0x00000020


	//----- nvinfo : EIATTR_FRAME_SIZE
	.align		4
.L_1:
        /*000c*/ 	.byte	0x04, 0x11
        /*000e*/ 	.short	(.L_3 - .L_2)
	.align		4
.L_2:
        /*0010*/ 	.word	index@(_Z27trans_pqst_psqt_copy_kerneliPdS_)
        /*0014*/ 	.word	0x00000000


	//----- nvinfo : EIATTR_MIN_STACK_SIZE
	.align		4
.L_3:
        /*0018*/ 	.byte	0x04, 0x12
        /*001a*/ 	.short	(.L_5 - .L_4)
	.align		4
.L_4:
        /*001c*/ 	.word	index@(_Z27trans_pqst_psqt_copy_kerneliPdS_)
        /*0020*/ 	.word	0x00000000
.L_5:


//--------------------- .nv.compat                --------------------------
	.section	.nv.compat,"",@"SHT_CUDA_COMPAT_INFO"
	.align	4
        /*0000*/ 	.byte	0x02, 0x09, 0x00, 0x00, 0x02, 0x02, 0x01, 0x00, 0x02, 0x05, 0x05, 0x00, 0x03, 0x07, 0x01, 0x01
        /*0010*/ 	.byte	0x02, 0x03, 0x00, 0x00, 0x02, 0x06, 0x01, 0x00, 0x04, 0x0b, 0x08, 0x00, 0x09, 0x00, 0x00, 0x00
        /*0020*/ 	.byte	0x00, 0x00, 0x00, 0x00


//--------------------- .nv.info._Z27trans_pqst_psqt_copy_kerneliPdS_ --------------------------
	.section	.nv.info._Z27trans_pqst_psqt_copy_kerneliPdS_,"",@"SHT_CUDA_INFO"
	.sectionflags	@""
	.align	4


	//----- nvinfo : EIATTR_CUDA_API_VERSION
	.align		4
        /*0000*/ 	.byte	0x04, 0x37
        /*0002*/ 	.short	(.L_7 - .L_6)
.L_6:
        /*0004*/ 	.word	0x00000082


	//----- nvinfo : EIATTR_KPARAM_INFO
	.align		4
.L_7:
        /*0008*/ 	.byte	0x04, 0x17
        /*000a*/ 	.short	(.L_9 - .L_8)
.L_8:
        /*000c*/ 	.word	0x00000000
        /*0010*/ 	.short	0x0002
        /*0012*/ 	.short	0x0010
        /*0014*/ 	.byte	0x00, 0xf5, 0x21, 0x00


	//----- nvinfo : EIATTR_KPARAM_INFO
	.align		4
.L_9:
        /*0018*/ 	.byte	0x04, 0x17
        /*001a*/ 	.short	(.L_11 - .L_10)
.L_10:
        /*001c*/ 	.word	0x00000000
        /*0020*/ 	.short	0x0001
        /*0022*/ 	.short	0x0008
        /*0024*/ 	.byte	0x00, 0xf5, 0x21, 0x00


	//----- nvinfo : EIATTR_KPARAM_INFO
	.align		4
.L_11:
        /*0028*/ 	.byte	0x04, 0x17
        /*002a*/ 	.short	(.L_13 - .L_12)
.L_12:
        /*002c*/ 	.word	0x00000000
        /*0030*/ 	.short	0x0000
        /*0032*/ 	.short	0x0000
        /*0034*/ 	.byte	0x00, 0xf0, 0x11, 0x00


	//----- nvinfo : EIATTR_SPARSE_MMA_MASK
	.align		4
.L_13:
        /*0038*/ 	.byte	0x03, 0x50
        /*003a*/ 	.short	0x0000


	//----- nvinfo : EIATTR_MAXREG_COUNT
	.align		4
        /*003c*/ 	.byte	0x03, 0x1b
        /*003e*/ 	.short	0x00ff


	//----- nvinfo : EIATTR_MERCURY_ISA_VERSION
	.align		4
        /*0040*/ 	.byte	0x03, 0x5f
        /*0042*/ 	.short	0x0101


	//----- nvinfo : EIATTR_VRC_CTA_INIT_COUNT
	.align		4
        /*0044*/ 	.byte	0x02, 0x4a
	.zero		1
	.zero		1


	//----- nvinfo : EIATTR_EXIT_INSTR_OFFSETS
	.align		4
        /*0048*/ 	.byte	0x04, 0x1c
        /*004a*/ 	.short	(.L_15 - .L_14)


	//   ....[0]....
.L_14:
        /*004c*/ 	.word	0x00000070


	//   ....[1]....
        /*0050*/ 	.word	0x00000090


	//   ....[2]....
        /*0054*/ 	.word	0x00000e00


	//----- nvinfo : EIATTR_CRS_STACK_SIZE
	.align		4
.L_15:
        /*0058*/ 	.byte	0x04, 0x1e
        /*005a*/ 	.short	(.L_17 - .L_16)
.L_16:
        /*005c*/ 	.word	0x00000000


	//----- nvinfo : EIATTR_CBANK_PARAM_SIZE
	.align		4
.L_17:
        /*0060*/ 	.byte	0x03, 0x19
        /*0062*/ 	.short	0x0018


	//----- nvinfo : EIATTR_PARAM_CBANK
	.align		4
        /*0064*/ 	.byte	0x04, 0x0a
        /*0066*/ 	.short	(.L_19 - .L_18)
	.align		4
.L_18:
        /*0068*/ 	.word	index@(.nv.constant0._Z27trans_pqst_psqt_copy_kerneliPdS_)
        /*006c*/ 	.short	0x0380
        /*006e*/ 	.short	0x0018


	//----- nvinfo : EIATTR_SW_WAR
	.align		4
.L_19:
        /*0070*/ 	.byte	0x04, 0x36
        /*0072*/ 	.short	(.L_21 - .L_20)
.L_20:
        /*0074*/ 	.word	0x00000008
.L_21:


//--------------------- .nv.callgraph             --------------------------
	.section	.nv.callgraph,"",@"SHT_CUDA_CALLGRAPH"
	.align	4
	.sectionentsize	8
	.align		4
        /*0000*/ 	.word	0x00000000
	.align		4
        /*0004*/ 	.word	0xffffffff
	.align		4
        /*0008*/ 	.word	0x00000000
	.align		4
        /*000c*/ 	.word	0xfffffffe
	.align		4
        /*0010*/ 	.word	0x00000000
	.align		4
        /*0014*/ 	.word	0xfffffffd
	.align		4
        /*0018*/ 	.word	0x00000000
	.align		4
        /*001c*/ 	.word	0xfffffffc


//--------------------- .text._Z27trans_pqst_psqt_copy_kerneliPdS_ --------------------------
	.section	.text._Z27trans_pqst_psqt_copy_kerneliPdS_,"ax",@progbits
	.align	128
        .global         _Z27trans_pqst_psqt_copy_kerneliPdS_
        .type           _Z27trans_pqst_psqt_copy_kerneliPdS_,@function
        .size           _Z27trans_pqst_psqt_copy_kerneliPdS_,(.L_x_11 - _Z27trans_pqst_psqt_copy_kerneliPdS_)
        .other          _Z27trans_pqst_psqt_copy_kerneliPdS_,@"STO_CUDA_ENTRY STV_DEFAULT"
_Z27trans_pqst_psqt_copy_kerneliPdS_:
.text._Z27trans_pqst_psqt_copy_kerneliPdS_:
[----:B------:R-:W-:Y:S01]  /*0000*/  LDC R1, c[0x0][0x37c] ;  /* 0x0000df00ff017b82 */ /* 0x000fe20000000800 */
[----:B------:R-:W0:Y:S07]  /*0010*/  S2R R3, SR_TID.X ;  /* 0x0000000000037919 */ /* 0x000e2e0000002100 */
[----:B------:R-:W0:Y:S08]  /*0020*/  S2UR UR4, SR_CTAID.X ;  /* 0x00000000000479c3 */ /* 0x000e300000002500 */
[----:B------:R-:W0:Y:S08]  /*0030*/  LDC R0, c[0x0][0x360] ;  /* 0x0000d800ff007b82 */ /* 0x000e300000000800 */
[----:B------:R-:W1:Y:S01]  /*0040*/  LDC R7, c[0x0][0x380] ;  /* 0x0000e000ff077b82 */ /* 0x000e620000000800 */
[----:B0-----:R-:W-:-:S05]  /*0050*/  IMAD R0, R0, UR4, R3 ;  /* 0x0000000400007c24 */ /* 0x001fca000f8e0203 */
[----:B-1----:R-:W-:-:S13]  /*0060*/  ISETP.GE.AND P0, PT, R0, R7, PT ;  /* 0x000000070000720c */ /* 0x002fda0003f06270 */
[----:B------:R-:W-:Y:S05]  /*0070*/  @P0 EXIT ;  /* 0x000000000000094d */ /* 0x000fea0003800000 */
[----:B------:R-:W-:-:S13]  /*0080*/  ISETP.GE.AND P0, PT, R7, 0x1, PT ;  /* 0x000000010700780c */ /* 0x000fda0003f06270 */
[----:B------:R-:W-:Y:S05]  /*0090*/  @!P0 EXIT ;  /* 0x000000000000894d */ /* 0x000fea0003800000 */
[----:B------:R-:W0:Y:S01]  /*00a0*/  S2UR UR4, SR_CTAID.Y ;  /* 0x00000000000479c3 */ /* 0x000e220000002600 */
[C---:B------:R-:W-:Y:S01]  /*00b0*/  IADD3 R2, PT, PT, R7.reuse, -0x1, RZ ;  /* 0xffffffff07027810 */ /* 0x040fe20007ffe0ff */
[----:B------:R-:W1:Y:S01]  /*00c0*/  LDCU.64 UR6, c[0x0][0x358] ;  /* 0x00006b00ff0677ac */ /* 0x000e620008000a00 */
[C---:B------:R-:W-:Y:S02]  /*00d0*/  LOP3.LUT R3, R7.reuse, 0x7ffffff0, RZ, 0xc0, !PT ;  /* 0x7ffffff007037812 */ /* 0x040fe400078ec0ff */
[----:B------:R-:W-:Y:S01]  /*00e0*/  ISETP.GE.U32.AND P0, PT, R2, 0xf, PT ;  /* 0x0000000f0200780c */ /* 0x000fe20003f06070 */
[C---:B------:R-:W-:Y:S01]  /*00f0*/  IMAD R2, R7.reuse, R7, RZ ;  /* 0x0000000707027224 */ /* 0x040fe200078e02ff */
[C---:B------:R-:W-:Y:S02]  /*0100*/  LOP3.LUT R4, R7.reuse, 0xf, RZ, 0xc0, !PT ;  /* 0x0000000f07047812 */ /* 0x040fe400078ec0ff */
[C---:B------:R-:W-:Y:S02]  /*0110*/  LOP3.LUT R5, R7.reuse, 0x7, RZ, 0xc0, !PT ;  /* 0x0000000707057812 */ /* 0x040fe400078ec0ff */
[----:B------:R-:W-:-:S02]  /*0120*/  LOP3.LUT R6, R7, 0x3, RZ, 0xc0, !PT ;  /* 0x0000000307067812 */ /* 0x000fc400078ec0ff */
[----:B------:R-:W-:-:S07]  /*0130*/  IADD3 R7, PT, PT, -R3, RZ, RZ ;  /* 0x000000ff03077210 */ /* 0x000fce0007ffe1ff */
.L_x_9:
[----:B0-----:R-:W0:Y:S01]  /*0140*/  S2R R8, SR_TID.Y ;  /* 0x0000000000087919 */ /* 0x001e220000002200 */
[----:B------:R-:W0:Y:S01]  /*0150*/  LDC R11, c[0x0][0x364] ;  /* 0x0000d900ff0b7b82 */ /* 0x000e220000000800 */
[----:B--2---:R-:W2:Y:S01]  /*0160*/  LDCU UR5, c[0x0][0x380] ;  /* 0x00007000ff0577ac */ /* 0x004ea20008000800 */
[----:B------:R-:W-:Y:S01]  /*0170*/  BSSY.RECONVERGENT B0, `(.L_x_0) ;  /* 0x00000c3000007945 */ /* 0x000fe20003800200 */
[----:B--2---:R-:W-:Y:S01]  /*0180*/  MOV R9, UR5 ;  /* 0x0000000500097c02 */ /* 0x004fe20008000f00 */
[----:B0-----:R-:W-:-:S05]  /*0190*/  IMAD R11, R11, UR4, R8 ;  /* 0x000000040b0b7c24 */ /* 0x001fca000f8e0208 */
[----:B------:R-:W-:-:S13]  /*01a0*/  ISETP.GE.AND P1, PT, R11, R9, PT ;  /* 0x000000090b00720c */ /* 0x000fda0003f26270 */
[----:B---34-:R-:W-:Y:S05]  /*01b0*/  @P1 BRA `(.L_x_1) ;  /* 0x0000000800f81947 */ /* 0x018fea0003800000 */
.L_x_8:
[----:B------:R-:W-:Y:S02]  /*01c0*/  HFMA2 R13, -RZ, RZ, 0, 0 ;  /* 0x00000000ff0d7431 */ /* 0x000fe400000001ff */
[----:B0-234-:R-:W-:-:S07]  /*01d0*/  IMAD R8, R11, R2, RZ ;  /* 0x000000020b087224 */ /* 0x01dfce00078e02ff */
.L_x_7:
[----:B0-----:R-:W0:Y:S01]  /*01e0*/  LDCU UR5, c[0x0][0x380] ;  /* 0x00007000ff0577ac */ /* 0x001e220008000800 */
[----:B------:R-:W-:Y:S02]  /*01f0*/  MOV R10, RZ ;  /* 0x000000ff000a7202 */ /* 0x000fe40000000f00 */
[----:B0-----:R-:W-:-:S05]  /*0200*/  MOV R9, UR5 ;  /* 0x0000000500097c02 */ /* 0x001fca0008000f00 */
[----:B------:R-:W-:-:S04]  /*0210*/  IMAD R12, R8, R9, R0 ;  /* 0x00000009080c7224 */ /* 0x000fc800078e0200 */
[----:B------:R-:W-:Y:S01]  /*0220*/  IMAD R27, R13, R9, R12 ;  /* 0x000000090d1b7224 */ /* 0x000fe200078e020c */
[----:B--234-:R-:W-:Y:S06]  /*0230*/  @!P0 BRA `(.L_x_2) ;  /* 0x00000004002c8947 */ /* 0x01cfec0003800000 */
[----:B------:R-:W-:Y:S01]  /*0240*/  IMAD R10, R13, R2, R12 ;  /* 0x000000020d0a7224 */ /* 0x000fe200078e020c */
[----:B------:R-:W-:Y:S02]  /*0250*/  MOV R29, R27 ;  /* 0x0000001b001d7202 */ /* 0x000fe40000000f00 */
[----:B------:R-:W-:-:S07]  /*0260*/  MOV R12, R7 ;  /* 0x00000007000c7202 */ /* 0x000fce0000000f00 */
.L_x_3:
[----:B0-----:R-:W0:Y:S08]  /*0270*/  LDC.64 R20, c[0x0][0x388] ;  /* 0x0000e200ff147b82 */ /* 0x001e300000000a00 */
[----:B------:R-:W2:Y:S01]  /*0280*/  LDC.64 R16, c[0x0][0x390] ;  /* 0x0000e400ff107b82 */ /* 0x000ea20000000a00 */
[----:B0-----:R-:W-:-:S05]  /*0290*/  IMAD.WIDE R20, R29, 0x8, R20 ;  /* 0x000000081d147825 */ /* 0x001fca00078e0214 */
[----:B-1----:R-:W3:Y:S01]  /*02a0*/  LDG.E.64 R14, desc[UR6][R20.64] ;  /* 0x00000006140e7981 */ /* 0x002ee2000c1e1b00 */
[----:B------:R-:W-:-:S04]  /*02b0*/  IMAD.WIDE.U32 R18, R2, 0x8, R20 ;  /* 0x0000000802127825 */ /* 0x000fc800078e0014 */
[----:B--2---:R-:W-:-:S05]  /*02c0*/  IMAD.WIDE R16, R10, 0x8, R16 ;  /* 0x000000080a107825 */ /* 0x004fca00078e0210 */
[----:B---3--:R0:W-:Y:S04]  /*02d0*/  STG.E.64 desc[UR6][R16.64], R14 ;  /* 0x0000000e10007986 */ /* 0x0081e8000c101b06 */
[----:B------:R1:W2:Y:S01]  /*02e0*/  LDG.E.64 R22, desc[UR6][R18.64] ;  /* 0x0000000612167981 */ /* 0x0002a2000c1e1b00 */
[----:B------:R-:W-:-:S04]  /*02f0*/  IMAD.WIDE.U32 R24, R9, 0x8, R16 ;  /* 0x0000000809187825 */ /* 0x000fc800078e0010 */
[C---:B-1----:R-:W-:Y:S01]  /*0300*/  IMAD.WIDE.U32 R18, R2.reuse, 0x8, R18 ;  /* 0x0000000802127825 */ /* 0x042fe200078e0012 */
[----:B--2---:R1:W-:Y:S04]  /*0310*/  STG.E.64 desc[UR6][R24.64], R22 ;  /* 0x0000001618007986 */ /* 0x0043e8000c101b06 */
[----:B------:R-:W2:Y:S01]  /*0320*/  LDG.E.64 R20, desc[UR6][R18.64] ;  /* 0x0000000612147981 */ /* 0x000ea2000c1e1b00 */
[----:B0-----:R-:W-:-:S04]  /*0330*/  IMAD.WIDE.U32 R14, R2, 0x8, R18 ;  /* 0x00000008020e7825 */ /* 0x001fc800078e0012 */
[----:B-1----:R-:W-:-:S05]  /*0340*/  IMAD.WIDE.U32 R24, R9, 0x8, R24 ;  /* 0x0000000809187825 */ /* 0x002fca00078e0018 */
[----:B--2---:R0:W-:Y:S04]  /*0350*/  STG.E.64 desc[UR6][R24.64], R20 ;  /* 0x0000001418007986 */ /* 0x0041e8000c101b06 */
[----:B------:R1:W2:Y:S01]  /*0360*/  LDG.E.64 R16, desc[UR6][R14.64] ;  /* 0x000000060e107981 */ /* 0x0002a2000c1e1b00 */
[----:B0-----:R-:W-:-:S04]  /*0370*/  IMAD.WIDE.U32 R20, R9, 0x8, R24 ;  /* 0x0000000809147825 */ /* 0x001fc800078e0018 */
[C---:B-1----:R-:W-:Y:S01]  /*0380*/  IMAD.WIDE.U32 R14, R2.reuse, 0x8, R14 ;  /* 0x00000008020e7825 */ /* 0x042fe200078e000e */
[----:B--2---:R0:W-:Y:S04]  /*0390*/  STG.E.64 desc[UR6][R20.64], R16 ;  /* 0x0000001014007986 */ /* 0x0041e8000c101b06 */
[----:B------:R-:W2:Y:S01]  /*03a0*/  LDG.E.64 R18, desc[UR6][R14.64] ;  /* 0x000000060e127981 */ /* 0x000ea2000c1e1b00 */
[----:B------:R-:W-:-:S04]  /*03b0*/  IMAD.WIDE.U32 R22, R2, 0x8, R14 ;  /* 0x0000000802167825 */ /* 0x000fc800078e000e */
[----:B0-----:R-:W-:-:S05]  /*03c0*/  IMAD.WIDE.U32 R16, R9, 0x8, R20 ;  /* 0x0000000809107825 */ /* 0x001fca00078e0014 */
[----:B--2---:R0:W-:Y:S04]  /*03d0*/  STG.E.64 desc[UR6][R16.64], R18 ;  /* 0x0000001210007986 */ /* 0x0041e8000c101b06 */
[----:B0-----:R0:W2:Y:S01]  /*03e0*/  LDG.E.64 R18, desc[UR6][R22.64] ;  /* 0x0000000616127981 */ /* 0x0010a2000c1e1b00 */
[----:B------:R-:W-:-:S04]  /*03f0*/  IMAD.WIDE.U32 R24, R9, 0x8, R16 ;  /* 0x0000000809187825 */ /* 0x000fc800078e0010 */
[C---:B0-----:R-:W-:Y:S01]  /*0400*/  IMAD.WIDE.U32 R22, R2.reuse, 0x8, R22 ;  /* 0x0000000802167825 */ /* 0x041fe200078e0016 */
        /* <DEDUP_REMOVED lines=37> */
[----:B------:R-:W2:Y:S01]  /*0660*/  LDG.E.64 R20, desc[UR6][R20.64] ;  /* 0x0000000614147981 */ /* 0x000ea2000c1e1b00 */
[----:B------:R-:W-:Y:S02]  /*0670*/  IADD3 R12, PT, PT, R12, 0x10, RZ ;  /* 0x000000100c0c7810 */ /* 0x000fe40007ffe0ff */
[----:B------:R-:W-:Y:S02]  /*0680*/  LEA R29, R2, R29, 0x4 ;  /* 0x0000001d021d7211 */ /* 0x000fe400078e20ff */
[----:B------:R-:W-:Y:S02]  /*0690*/  ISETP.NE.AND P1, PT, R12, RZ, PT ;  /* 0x000000ff0c00720c */ /* 0x000fe40003f25270 */
[C---:B------:R-:W-:Y:S01]  /*06a0*/  LEA R10, R9.reuse, R10, 0x4 ;  /* 0x0000000a090a7211 */ /* 0x040fe200078e20ff */
[----:B0-----:R-:W-:-:S05]  /*06b0*/  IMAD.WIDE.U32 R14, R9, 0x8, R24 ;  /* 0x00000008090e7825 */ /* 0x001fca00078e0018 */
[----:B--2---:R0:W-:Y:S05]  /*06c0*/  STG.E.64 desc[UR6][R14.64], R20 ;  /* 0x000000140e007986 */ /* 0x0041ea000c101b06 */
[----:B------:R-:W-:Y:S05]  /*06d0*/  @P1 BRA `(.L_x_3) ;  /* 0xfffffff800e41947 */ /* 0x000fea000383ffff */
[----:B------:R-:W-:-:S07]  /*06e0*/  MOV R10, R3 ;  /* 0x00000003000a7202 */ /* 0x000fce0000000f00 */
.L_x_2:
[----:B------:R-:W-:-:S13]  /*06f0*/  ISETP.NE.AND P1, PT, R4, RZ, PT ;  /* 0x000000ff0400720c */ /* 0x000fda0003f25270 */
[----:B------:R-:W-:Y:S05]  /*0700*/  @!P1 BRA `(.L_x_4) ;  /* 0x0000000400849947 */ /* 0x000fea0003800000 */
[----:B------:R-:W-:Y:S02]  /*0710*/  IADD3 R12, PT, PT, R4, -0x1, RZ ;  /* 0xffffffff040c7810 */ /* 0x000fe40007ffe0ff */
[----:B------:R-:W-:Y:S02]  /*0720*/  ISETP.NE.AND P2, PT, R5, RZ, PT ;  /* 0x000000ff0500720c */ /* 0x000fe40003f45270 */
[----:B------:R-:W-:-:S13]  /*0730*/  ISETP.GE.U32.AND P1, PT, R12, 0x7, PT ;  /* 0x000000070c00780c */ /* 0x000fda0003f26070 */
[----:B------:R-:W-:Y:S05]  /*0740*/  @!P1 BRA `(.L_x_5) ;  /* 0x0000000000a09947 */ /* 0x000fea0003800000 */
[----:B------:R-:W2:Y:S01]  /*0750*/  LDC.64 R18, c[0x0][0x388] ;  /* 0x0000e200ff127b82 */ /* 0x000ea20000000a00 */
[----:B0-----:R-:W-:-:S04]  /*0760*/  IMAD R15, R10, R2, R27 ;  /* 0x000000020a0f7224 */ /* 0x001fc800078e021b */
[----:B--2---:R-:W-:-:S03]  /*0770*/  IMAD.WIDE R18, R15, 0x8, R18 ;  /* 0x000000080f127825 */ /* 0x004fc600078e0212 */
[----:B------:R-:W0:Y:S02]  /*0780*/  LDC.64 R14, c[0x0][0x390] ;  /* 0x0000e400ff0e7b82 */ /* 0x000e240000000a00 */
[----:B-1----:R-:W2:Y:S01]  /*0790*/  LDG.E.64 R16, desc[UR6][R18.64] ;  /* 0x0000000612107981 */ /* 0x002ea2000c1e1b00 */
[----:B------:R-:W-:-:S04]  /*07a0*/  IMAD R12, R2, R9, RZ ;  /* 0x00000009020c7224 */ /* 0x000fc800078e02ff */
[----:B------:R-:W-:-:S04]  /*07b0*/  IMAD R12, R12, R11, R0 ;  /* 0x0000000b0c0c7224 */ /* 0x000fc800078e0200 */
[----:B------:R-:W-:-:S04]  /*07c0*/  IMAD R12, R13, R2, R12 ;  /* 0x000000020d0c7224 */ /* 0x000fc800078e020c */
[----:B------:R-:W-:-:S04]  /*07d0*/  IMAD R21, R10, R9, R12 ;  /* 0x000000090a157224 */ /* 0x000fc800078e020c */
[----:B0-----:R-:W-:-:S04]  /*07e0*/  IMAD.WIDE R14, R21, 0x8, R14 ;  /* 0x00000008150e7825 */ /* 0x001fc800078e020e */
[----:B------:R-:W-:Y:S01]  /*07f0*/  IMAD.WIDE.U32 R20, R2, 0x8, R18 ;  /* 0x0000000802147825 */ /* 0x000fe200078e0012 */
[----:B--2---:R0:W-:Y:S04]  /*0800*/  STG.E.64 desc[UR6][R14.64], R16 ;  /* 0x000000100e007986 */ /* 0x0041e8000c101b06 */
[----:B------:R-:W2:Y:S01]  /*0810*/  LDG.E.64 R22, desc[UR6][R20.64] ;  /* 0x0000000614167981 */ /* 0x000ea2000c1e1b00 */
[----:B------:R-:W-:-:S04]  /*0820*/  IMAD.WIDE.U32 R24, R9, 0x8, R14 ;  /* 0x0000000809187825 */ /* 0x000fc800078e000e */
[----:B------:R-:W-:Y:S01]  /*0830*/  IMAD.WIDE.U32 R18, R2, 0x8, R20 ;  /* 0x0000000802127825 */ /* 0x000fe200078e0014 */
[----:B--2---:R1:W-:Y:S04]  /*0840*/  STG.E.64 desc[UR6][R24.64], R22 ;  /* 0x0000001618007986 */ /* 0x0043e8000c101b06 */
[----:B------:R2:W3:Y:S01]  /*0850*/  LDG.E.64 R28, desc[UR6][R18.64] ;  /* 0x00000006121c7981 */ /* 0x0004e2000c1e1b00 */
[----:B------:R-:W-:-:S04]  /*0860*/  IMAD.WIDE.U32 R20, R9, 0x8, R24 ;  /* 0x0000000809147825 */ /* 0x000fc800078e0018 */
[----:B--2---:R-:W-:Y:S01]  /*0870*/  IMAD.WIDE.U32 R18, R2, 0x8, R18 ;  /* 0x0000000802127825 */ /* 0x004fe200078e0012 */
[----:B---3--:R-:W-:Y:S04]  /*0880*/  STG.E.64 desc[UR6][R20.64], R28 ;  /* 0x0000001c14007986 */ /* 0x008fe8000c101b06 */
[----:B0-----:R-:W2:Y:S01]  /*0890*/  LDG.E.64 R14, desc[UR6][R18.64] ;  /* 0x00000006120e7981 */ /* 0x001ea2000c1e1b00 */
[----:B------:R-:W-:-:S04]  /*08a0*/  IMAD.WIDE.U32 R16, R9, 0x8, R20 ;  /* 0x0000000809107825 */ /* 0x000fc800078e0014 */
[----:B-1----:R-:W-:Y:S01]  /*08b0*/  IMAD.WIDE.U32 R22, R2, 0x8, R18 ;  /* 0x0000000802167825 */ /* 0x002fe200078e0012 */
[----:B--2---:R0:W-:Y:S04]  /*08c0*/  STG.E.64 desc[UR6][R16.64], R14 ;  /* 0x0000000e10007986 */ /* 0x0041e8000c101b06 */
[----:B0-----:R-:W2:Y:S01]  /*08d0*/  LDG.E.64 R14, desc[UR6][R22.64] ;  /* 0x00000006160e7981 */ /* 0x001ea2000c1e1b00 */
[----:B------:R-:W-:-:S04]  /*08e0*/  IMAD.WIDE.U32 R16, R9, 0x8, R16 ;  /* 0x0000000809107825 */ /* 0x000fc800078e0010 */
        /* <DEDUP_REMOVED lines=8> */
[----:B-1----:R-:W-:Y:S01]  /*0970*/  IMAD.WIDE.U32 R20, R2, 0x8, R20 ;  /* 0x0000000802147825 */ /* 0x002fe200078e0014 */
[----:B---3--:R2:W-:Y:S05]  /*0980*/  STG.E.64 desc[UR6][R24.64], R28 ;  /* 0x0000001c18007986 */ /* 0x0085ea000c101b06 */
[----:B------:R-:W3:Y:S01]  /*0990*/  LDG.E.64 R20, desc[UR6][R20.64] ;  /* 0x0000000614147981 */ /* 0x000ee2000c1e1b00 */
[----:B0-----:R-:W-:Y:S01]  /*09a0*/  IMAD.WIDE.U32 R14, R9, 0x8, R24 ;  /* 0x00000008090e7825 */ /* 0x001fe200078e0018 */
[----:B------:R-:W-:-:S04]  /*09b0*/  IADD3 R10, PT, PT, R10, 0x8, RZ ;  /* 0x000000080a0a7810 */ /* 0x000fc80007ffe0ff */
[----:B---3--:R2:W-:Y:S03]  /*09c0*/  STG.E.64 desc[UR6][R14.64], R20 ;  /* 0x000000140e007986 */ /* 0x0085e6000c101b06 */
.L_x_5:
[----:B------:R-:W-:Y:S05]  /*09d0*/  @!P2 BRA `(.L_x_4) ;  /* 0x0000000000d0a947 */ /* 0x000fea0003800000 */
[----:B------:R-:W-:Y:S02]  /*09e0*/  IADD3 R12, PT, PT, R5, -0x1, RZ ;  /* 0xffffffff050c7810 */ /* 0x000fe40007ffe0ff */
[----:B------:R-:W-:Y:S02]  /*09f0*/  ISETP.NE.AND P2, PT, R6, RZ, PT ;  /* 0x000000ff0600720c */ /* 0x000fe40003f45270 */
[----:B------:R-:W-:-:S13]  /*0a00*/  ISETP.GE.U32.AND P1, PT, R12, 0x3, PT ;  /* 0x000000030c00780c */ /* 0x000fda0003f26070 */
[----:B------:R-:W-:Y:S05]  /*0a10*/  @!P1 BRA `(.L_x_6) ;  /* 0x0000000000609947 */ /* 0x000fea0003800000 */
[----:B------:R-:W3:Y:S01]  /*0a20*/  LDC.64 R16, c[0x0][0x388] ;  /* 0x0000e200ff107b82 */ /* 0x000ee20000000a00 */
[----:B0-2---:R-:W-:-:S07]  /*0a30*/  IMAD R15, R10, R2, R27 ;  /* 0x000000020a0f7224 */ /* 0x005fce00078e021b */
[----:B------:R-:W0:Y:S01]  /*0a40*/  LDC.64 R22, c[0x0][0x390] ;  /* 0x0000e400ff167b82 */ /* 0x000e220000000a00 */
[----:B---3--:R-:W-:-:S05]  /*0a50*/  IMAD.WIDE R16, R15, 0x8, R16 ;  /* 0x000000080f107825 */ /* 0x008fca00078e0210 */
[----:B-1----:R-:W2:Y:S01]  /*0a60*/  LDG.E.64 R14, desc[UR6][R16.64] ;  /* 0x00000006100e7981 */ /* 0x002ea2000c1e1b00 */
[C---:B------:R-:W-:Y:S02]  /*0a70*/  IMAD R12, R2.reuse, R9, RZ ;  /* 0x00000009020c7224 */ /* 0x040fe400078e02ff */
[----:B------:R-:W-:-:S04]  /*0a80*/  IMAD.WIDE.U32 R28, R2, 0x8, R16 ;  /* 0x00000008021c7825 */ /* 0x000fc800078e0010 */
[----:B------:R-:W-:-:S04]  /*0a90*/  IMAD R12, R12, R11, R0 ;  /* 0x0000000b0c0c7224 */ /* 0x000fc800078e0200 */
[----:B------:R-:W-:-:S04]  /*0aa0*/  IMAD R12, R13, R2, R12 ;  /* 0x000000020d0c7224 */ /* 0x000fc800078e020c */
[----:B------:R-:W-:-:S04]  /*0ab0*/  IMAD R19, R10, R9, R12 ;  /* 0x000000090a137224 */ /* 0x000fc800078e020c */
[----:B0-----:R-:W-:-:S05]  /*0ac0*/  IMAD.WIDE R22, R19, 0x8, R22 ;  /* 0x0000000813167825 */ /* 0x001fca00078e0216 */
[----:B--2---:R0:W-:Y:S04]  /*0ad0*/  STG.E.64 desc[UR6][R22.64], R14 ;  /* 0x0000000e16007986 */ /* 0x0041e8000c101b06 */
[----:B------:R-:W2:Y:S01]  /*0ae0*/  LDG.E.64 R24, desc[UR6][R28.64] ;  /* 0x000000061c187981 */ /* 0x000ea2000c1e1b00 */
[----:B------:R-:W-:-:S04]  /*0af0*/  IMAD.WIDE.U32 R20, R2, 0x8, R28 ;  /* 0x0000000802147825 */ /* 0x000fc800078e001c */
[----:B0-----:R-:W-:-:S05]  /*0b00*/  IMAD.WIDE.U32 R22, R9, 0x8, R22 ;  /* 0x0000000809167825 */ /* 0x001fca00078e0016 */
[----:B--2---:R3:W-:Y:S04]  /*0b10*/  STG.E.64 desc[UR6][R22.64], R24 ;  /* 0x0000001816007986 */ /* 0x0047e8000c101b06 */
[----:B------:R-:W2:Y:S01]  /*0b20*/  LDG.E.64 R18, desc[UR6][R20.64] ;  /* 0x0000000614127981 */ /* 0x000ea2000c1e1b00 */
[----:B------:R-:W-:-:S04]  /*0b30*/  IMAD.WIDE.U32 R14, R9, 0x8, R22 ;  /* 0x00000008090e7825 */ /* 0x000fc800078e0016 */
[----:B------:R-:W-:Y:S01]  /*0b40*/  IMAD.WIDE.U32 R16, R2, 0x8, R20 ;  /* 0x0000000802107825 */ /* 0x000fe200078e0014 */
[----:B--2---:R3:W-:Y:S05]  /*0b50*/  STG.E.64 desc[UR6][R14.64], R18 ;  /* 0x000000120e007986 */ /* 0x0047ea000c101b06 */
[----:B------:R-:W2:Y:S01]  /*0b60*/  LDG.E.64 R16, desc[UR6][R16.64] ;  /* 0x0000000610107981 */ /* 0x000ea2000c1e1b00 */
[----:B------:R-:W-:Y:S01]  /*0b70*/  IMAD.WIDE.U32 R20, R9, 0x8, R14 ;  /* 0x0000000809147825 */ /* 0x000fe200078e000e */
[----:B------:R-:W-:-:S04]  /*0b80*/  IADD3 R10, PT, PT, R10, 0x4, RZ ;  /* 0x000000040a0a7810 */ /* 0x000fc80007ffe0ff */
[----:B--2---:R3:W-:Y:S03]  /*0b90*/  STG.E.64 desc[UR6][R20.64], R16 ;  /* 0x0000001014007986 */ /* 0x0047e6000c101b06 */
.L_x_6:
[----:B------:R-:W-:Y:S05]  /*0ba0*/  @!P2 BRA `(.L_x_4) ;  /* 0x00000000005ca947 */ /* 0x000fea0003800000 */
[----:B0-23--:R-:W0:Y:S01]  /*0bb0*/  LDC.64 R14, c[0x0][0x388] ;  /* 0x0000e200ff0e7b82 */ /* 0x00de220000000a00 */
[----:B------:R-:W-:-:S07]  /*0bc0*/  IMAD R27, R10, R2, R27 ;  /* 0x000000020a1b7224 */ /* 0x000fce00078e021b */
[----:B------:R-:W2:Y:S01]  /*0bd0*/  LDC.64 R16, c[0x0][0x390] ;  /* 0x0000e400ff107b82 */ /* 0x000ea20000000a00 */
[----:B0-----:R-:W-:-:S05]  /*0be0*/  IMAD.WIDE R14, R27, 0x8, R14 ;  /* 0x000000081b0e7825 */ /* 0x001fca00078e020e */
[----:B-1----:R-:W3:Y:S01]  /*0bf0*/  LDG.E.64 R18, desc[UR6][R14.64] ;  /* 0x000000060e127981 */ /* 0x002ee2000c1e1b00 */
[----:B------:R-:W-:Y:S01]  /*0c00*/  IMAD R12, R2, R9, RZ ;  /* 0x00000009020c7224 */ /* 0x000fe200078e02ff */
[----:B------:R-:W-:-:S03]  /*0c10*/  ISETP.NE.AND P1, PT, R6, 0x1, PT ;  /* 0x000000010600780c */ /* 0x000fc60003f25270 */
[----:B------:R-:W-:-:S04]  /*0c20*/  IMAD R12, R12, R11, R0 ;  /* 0x0000000b0c0c7224 */ /* 0x000fc800078e0200 */
[----:B------:R-:W-:-:S04]  /*0c30*/  IMAD R12, R13, R2, R12 ;  /* 0x000000020d0c7224 */ /* 0x000fc800078e020c */
[----:B------:R-:W-:-:S04]  /*0c40*/  IMAD R21, R10, R9, R12 ;  /* 0x000000090a157224 */ /* 0x000fc800078e020c */
[----:B--2---:R-:W-:-:S05]  /*0c50*/  IMAD.WIDE R16, R21, 0x8, R16 ;  /* 0x0000000815107825 */ /* 0x004fca00078e0210 */
[----:B---3--:R4:W-:Y:S01]  /*0c60*/  STG.E.64 desc[UR6][R16.64], R18 ;  /* 0x0000001210007986 */ /* 0x0089e2000c101b06 */
[----:B------:R-:W-:Y:S05]  /*0c70*/  @!P1 BRA `(.L_x_4) ;  /* 0x0000000000289947 */ /* 0x000fea0003800000 */
[----:B------:R-:W-:-:S05]  /*0c80*/  IMAD.WIDE.U32 R14, R2, 0x8, R14 ;  /* 0x00000008020e7825 */ /* 0x000fca00078e000e */
[----:B----4-:R-:W2:Y:S01]  /*0c90*/  LDG.E.64 R18, desc[UR6][R14.64] ;  /* 0x000000060e127981 */ /* 0x010ea2000c1e1b00 */
[----:B------:R-:W-:Y:S01]  /*0ca0*/  IMAD.WIDE.U32 R16, R9, 0x8, R16 ;  /* 0x0000000809107825 */ /* 0x000fe200078e0010 */
[----:B------:R-:W-:-:S04]  /*0cb0*/  ISETP.NE.AND P1, PT, R6, 0x2, PT ;  /* 0x000000020600780c */ /* 0x000fc80003f25270 */
[----:B--2---:R0:W-:Y:S09]  /*0cc0*/  STG.E.64 desc[UR6][R16.64], R18 ;  /* 0x0000001210007986 */ /* 0x0041f2000c101b06 */
[----:B------:R-:W-:Y:S05]  /*0cd0*/  @!P1 BRA `(.L_x_4) ;  /* 0x0000000000109947 */ /* 0x000fea0003800000 */
[----:B------:R-:W-:-:S06]  /*0ce0*/  IMAD.WIDE.U32 R14, R2, 0x8, R14 ;  /* 0x00000008020e7825 */ /* 0x000fcc00078e000e */
[----:B------:R-:W2:Y:S01]  /*0cf0*/  LDG.E.64 R14, desc[UR6][R14.64] ;  /* 0x000000060e0e7981 */ /* 0x000ea2000c1e1b00 */
[----:B0-----:R-:W-:-:S05]  /*0d00*/  IMAD.WIDE.U32 R16, R9, 0x8, R16 ;  /* 0x0000000809107825 */ /* 0x001fca00078e0010 */
[----:B--2---:R0:W-:Y:S02]  /*0d10*/  STG.E.64 desc[UR6][R16.64], R14 ;  /* 0x0000000e10007986 */ /* 0x0041e4000c101b06 */
.L_x_4:
[----:B------:R-:W-:-:S04]  /*0d20*/  IADD3 R13, PT, PT, R13, 0x1, RZ ;  /* 0x000000010d0d7810 */ /* 0x000fc80007ffe0ff */
[----:B------:R-:W-:-:S13]  /*0d30*/  ISETP.NE.AND P1, PT, R13, R9, PT ;  /* 0x000000090d00720c */ /* 0x000fda0003f25270 */
[----:B------:R-:W-:Y:S05]  /*0d40*/  @P1 BRA `(.L_x_7) ;  /* 0xfffffff400241947 */ /* 0x000fea000383ffff */
[----:B------:R-:W5:Y:S01]  /*0d50*/  LDCU UR5, c[0x0][0x364] ;  /* 0x00006c80ff0577ac */ /* 0x000f620008000800 */
[----:B------:R-:W5:Y:S02]  /*0d60*/  LDC R8, c[0x0][0x374] ;  /* 0x0000dd00ff087b82 */ /* 0x000f640000000800 */
[----:B-----5:R-:W-:-:S05]  /*0d70*/  IMAD R11, R8, UR5, R11 ;  /* 0x00000005080b7c24 */ /* 0x020fca000f8e020b */
[----:B------:R-:W-:-:S13]  /*0d80*/  ISETP.GE.AND P1, PT, R11, R9, PT ;  /* 0x000000090b00720c */ /* 0x000fda0003f26270 */
[----:B------:R-:W-:Y:S05]  /*0d90*/  @!P1 BRA `(.L_x_8) ;  /* 0xfffffff400089947 */ /* 0x000fea000383ffff */
.L_x_1:
[----:B-1----:R-:W-:Y:S05]  /*0da0*/  BSYNC.RECONVERGENT B0 ;  /* 0x0000000000007941 */ /* 0x002fea0003800200 */
.L_x_0:
[----:B------:R-:W1:Y:S01]  /*0db0*/  LDCU UR5, c[0x0][0x360] ;  /* 0x00006c00ff0577ac */ /* 0x000e620008000800 */
[----:B------:R-:W1:Y:S02]  /*0dc0*/  LDC R11, c[0x0][0x370] ;  /* 0x0000dc00ff0b7b82 */ /* 0x000e640000000800 */
[----:B-1----:R-:W-:-:S05]  /*0dd0*/  IMAD R0, R11, UR5, R0 ;  /* 0x000000050b007c24 */ /* 0x002fca000f8e0200 */
[----:B------:R-:W-:-:S13]  /*0de0*/  ISETP.GE.AND P1, PT, R0, R9, PT ;  /* 0x000000090000720c */ /* 0x000fda0003f26270 */
[----:B------:R-:W-:Y:S05]  /*0df0*/  @!P1 BRA `(.L_x_9) ;  /* 0xfffffff000d09947 */ /* 0x000fea000383ffff */
[----:B------:R-:W-:Y:S05]  /*0e00*/  EXIT ;  /* 0x000000000000794d */ /* 0x000fea0003800000 */
.L_x_10:
[----:B------:R-:W-:-:S00]  /*0e10*/  BRA `(.L_x_10) ;  /* 0xfffffffc00fc7947 */ /* 0x000fc0000383ffff */
[----:B------:R-:W-:-:S00]  /*0e20*/  NOP ;  /* 0x0000000000007918 */ /* 0x000fc00000000000 */
        /* <DEDUP_REMOVED lines=13> */
.L_x_11:


//--------------------- .nv.shared.reserved.0     --------------------------
	.section	.nv.shared.reserved.0,"aw",@nobits
	.weak		__nv_reservedSMEM_offset_0_alias
	.size		__nv_reservedSMEM_offset_0_alias, 0, 64
	.other		__nv_reservedSMEM_offset_0_alias,@"STO_CUDA_RESERVED_SHARED STV_DEFAULT"
__nv_reservedSMEM_offset_0_alias:
	.zero		0
	.zero		64


//--------------------- .nv.constant0._Z27trans_pqst_psqt_copy_kerneliPdS_ --------------------------
	.section	.nv.constant0._Z27trans_pqst_psqt_copy_kerneliPdS_,"a",@progbits
	.sectionflags	@""
	.align	4
.nv.constant0._Z27trans_pqst_psqt_copy_kerneliPdS_:
	.zero		920


//--------------------- SYMBOLS --------------------------

	.type		.nv.reservedSmem.offset0,@object
	.size		.nv.reservedSmem.offset0,0x4
